	.headerflags	@"EF_CUDA_TEXMODE_UNIFIED EF_CUDA_64BIT_ADDRESS EF_CUDA_ACCELERATORS EF_CUDA_SM90 EF_CUDA_VIRTUAL_SM(EF_CUDA_SM90)"
	.elftype	@"ET_EXEC"


//--------------------- .nv.info                  --------------------------
	.section	.nv.info,"",@"SHT_CUDA_INFO"
	.align	4


	//----- nvinfo : EIATTR_REGCOUNT
	.align		4
        /*0000*/ 	.byte	0x04, 0x2f
        /*0002*/ 	.short	(.L_1 - .L_0)
	.align		4
.L_0:
        /*0004*/ 	.word	index@(triton_poi_fused_convolution_relu_9)
        /*0008*/ 	.word	0x0000000c


	//----- nvinfo : EIATTR_MIN_STACK_SIZE
	.align		4
.L_1:
        /*000c*/ 	.byte	0x04, 0x12
        /*000e*/ 	.short	(.L_3 - .L_2)
	.align		4
.L_2:
        /*0010*/ 	.word	index@(triton_poi_fused_convolution_relu_9)
        /*0014*/ 	.word	0x00000000


	//----- nvinfo : EIATTR_FRAME_SIZE
	.align		4
.L_3:
        /*0018*/ 	.byte	0x04, 0x11
        /*001a*/ 	.short	(.L_5 - .L_4)
	.align		4
.L_4:
        /*001c*/ 	.word	index@(triton_poi_fused_convolution_relu_9)
        /*0020*/ 	.word	0x00000000


	//----- nvinfo : EIATTR_MIN_STACK_SIZE
	.align		4
.L_5:
        /*0024*/ 	.byte	0x04, 0x12
        /*0026*/ 	.short	(.L_7 - .L_6)
	.align		4
.L_6:
        /*0028*/ 	.word	index@(triton_poi_fused_convolution_relu_9)
        /*002c*/ 	.word	0x00000000
.L_7:


//--------------------- .nv.info.triton_poi_fused_convolution_relu_9 --------------------------
	.section	.nv.info.triton_poi_fused_convolution_relu_9,"",@"SHT_CUDA_INFO"
	.sectionflags	@""
	.align	4


	//----- nvinfo : EIATTR_CUDA_API_VERSION
	.align		4
        /*0000*/ 	.byte	0x04, 0x37
        /*0002*/ 	.short	(.L_9 - .L_8)
.L_8:
        /*0004*/ 	.word	0x0000007c


	//----- nvinfo : EIATTR_KPARAM_INFO
	.align		4
.L_9:
        /*0008*/ 	.byte	0x04, 0x17
        /*000a*/ 	.short	(.L_11 - .L_10)
.L_10:
        /*000c*/ 	.word	0x00000000
        /*0010*/ 	.short	0x0002
        /*0012*/ 	.short	0x0010
        /*0014*/ 	.byte	0x00, 0xf0, 0x11, 0x00


	//----- nvinfo : EIATTR_KPARAM_INFO
	.align		4
.L_11:
        /*0018*/ 	.byte	0x04, 0x17
        /*001a*/ 	.short	(.L_13 - .L_12)
.L_12:
        /*001c*/ 	.word	0x00000000
        /*0020*/ 	.short	0x0001
        /*0022*/ 	.short	0x0008
        /*0024*/ 	.byte	0x00, 0xf4, 0x21, 0x00


	//----- nvinfo : EIATTR_KPARAM_INFO
	.align		4
.L_13:
        /*0028*/ 	.byte	0x04, 0x17
        /*002a*/ 	.short	(.L_15 - .L_14)
.L_14:
        /*002c*/ 	.word	0x00000000
        /*0030*/ 	.short	0x0000
        /*0032*/ 	.short	0x0000
        /*0034*/ 	.byte	0x00, 0xf4, 0x21, 0x00


	//----- nvinfo : EIATTR_SPARSE_MMA_MASK
	.align		4
.L_15:
        /*0038*/ 	.byte	0x03, 0x50
        /*003a*/ 	.short	0x0000


	//----- nvinfo : EIATTR_MAXREG_COUNT
	.align		4
        /*003c*/ 	.byte	0x03, 0x1b
        /*003e*/ 	.short	0x00ff


	//----- nvinfo : EIATTR_EXIT_INSTR_OFFSETS
	.align		4
        /*0040*/ 	.byte	0x04, 0x1c
        /*0042*/ 	.short	(.L_17 - .L_16)


	//   ....[0]....
.L_16:
        /*0044*/ 	.word	0x00000170


	//   ....[1]....
        /*0048*/ 	.word	0x00000190


	//----- nvinfo : EIATTR_REQNTID
	.align		4
.L_17:
        /*004c*/ 	.byte	0x04, 0x10
        /*004e*/ 	.short	(.L_19 - .L_18)
.L_18:
        /*0050*/ 	.word	0x00000080
        /*0054*/ 	.word	0x00000001
        /*0058*/ 	.word	0x00000001


	//----- nvinfo : EIATTR_CBANK_PARAM_SIZE
	.align		4
.L_19:
        /*005c*/ 	.byte	0x03, 0x19
        /*005e*/ 	.short	0x0014


	//----- nvinfo : EIATTR_PARAM_CBANK
	.align		4
        /*0060*/ 	.byte	0x04, 0x0a
        /*0062*/ 	.short	(.L_21 - .L_20)
	.align		4
.L_20:
        /*0064*/ 	.word	index@(.nv.constant0.triton_poi_fused_convolution_relu_9)
        /*0068*/ 	.short	0x0210
        /*006a*/ 	.short	0x0014


	//----- nvinfo : EIATTR_SW_WAR
	.align		4
.L_21:
        /*006c*/ 	.byte	0x04, 0x36
        /*006e*/ 	.short	(.L_23 - .L_22)
.L_22:
        /*0070*/ 	.word	0x00000008
.L_23:


//--------------------- .nv.callgraph             --------------------------
	.section	.nv.callgraph,"",@"SHT_CUDA_CALLGRAPH"
	.align	4
	.sectionentsize	8
	.align		4
        /*0000*/ 	.word	0x00000000
	.align		4
        /*0004*/ 	.word	0xffffffff
	.align		4
        /*0008*/ 	.word	0x00000000
	.align		4
        /*000c*/ 	.word	0xfffffffe
	.align		4
        /*0010*/ 	.word	0x00000000
	.align		4
        /*0014*/ 	.word	0xfffffffd
	.align		4
        /*0018*/ 	.word	0x00000000
	.align		4
        /*001c*/ 	.word	0xfffffffc


//--------------------- .text.triton_poi_fused_convolution_relu_9 --------------------------
	.section	.text.triton_poi_fused_convolution_relu_9,"ax",@progbits
	.align	128
        .global         triton_poi_fused_convolution_relu_9
        .type           triton_poi_fused_convolution_relu_9,@function
        .size           triton_poi_fused_convolution_relu_9,(.L_x_1 - triton_poi_fused_convolution_relu_9)
        .other          triton_poi_fused_convolution_relu_9,@"STO_CUDA_ENTRY STV_DEFAULT"
triton_poi_fused_convolution_relu_9:
.text.triton_poi_fused_convolution_relu_9:
[----:B------:R-:W0:Y:S02]  /*0000*/  LDC R1, c[0x0][0x28] ;  /* 0x00000a00ff017b82 */ /* 0x000e240000000800 */
[----:B------:R-:W1:Y:S01]  /*0010*/  S2R R0, SR_TID.X ;  /* 0x0000000000007919 */ /* 0x000e620000002100 */
[----:B------:R-:W2:Y:S01]  /*0020*/  LDC.64 R2, c[0x0][0x210] ;  /* 0x00008400ff027b82 */ /* 0x000ea20000000a00 */
[----:B------:R-:W-:Y:S01]  /*0030*/  ULDC.64 UR4, c[0x0][0x208] ;  /* 0x0000820000047ab9 */ /* 0x000fe20000000a00 */
[----:B------:R-:W3:Y:S06]  /*0040*/  S2R R7, SR_CTAID.X ;  /* 0x0000000000077919 */ /* 0x000eec0000002500 */
[----:B------:R-:W4:Y:S01]  /*0050*/  LDC.64 R4, c[0x0][0x218] ;  /* 0x00008600ff047b82 */ /* 0x000f220000000a00 */
[----:B-1----:R-:W-:-:S02]  /*0060*/  LOP3.LUT R0, R0, 0x7f, RZ, 0xc0, !PT ;  /* 0x0000007f00007812 */ /* 0x002fc400078ec0ff */
[----:B---3--:R-:W-:-:S03]  /*0070*/  SHF.R.S32.HI R6, RZ, 0x18, R7 ;  /* 0x00000018ff067819 */ /* 0x008fc60000011407 */
[----:B------:R-:W-:Y:S01]  /*0080*/  IMAD R7, R7, 0x80, R0 ;  /* 0x0000008007077824 */ /* 0x000fe200078e0200 */
[----:B------:R-:W-:-:S03]  /*0090*/  SGXT R0, R6, 0x1 ;  /* 0x000000010600781a */ /* 0x000fc60000000200 */
[C---:B--2---:R-:W-:Y:S01]  /*00a0*/  IMAD.WIDE R2, R7.reuse, 0x4, R2 ;  /* 0x0000000407027825 */ /* 0x044fe200078e0202 */
[----:B------:R-:W-:Y:S02]  /*00b0*/  ISETP.GE.AND P1, PT, R7, 0x1880, PT ;  /* 0x000018800700780c */ /* 0x000fe40003f26270 */
[----:B------:R-:W-:-:S04]  /*00c0*/  LEA.HI R0, R0, R7, RZ, 0x5 ;  /* 0x0000000700007211 */ /* 0x000fc800078f28ff */
[----:B------:R-:W-:-:S05]  /*00d0*/  LOP3.LUT R0, R0, 0xffffffe0, RZ, 0xc0, !PT ;  /* 0xffffffe000007812 */ /* 0x000fca00078ec0ff */
[----:B------:R-:W-:Y:S02]  /*00e0*/  IMAD.IADD R9, R7, 0x1, -R0 ;  /* 0x0000000107097824 */ /* 0x000fe400078e0a00 */
[----:B------:R-:W-:Y:S02]  /*00f0*/  IMAD.MOV.U32 R0, RZ, RZ, RZ ;  /* 0x000000ffff007224 */ /* 0x000fe400078e00ff */
[----:B------:R-:W-:Y:S02]  /*0100*/  IMAD.MOV.U32 R7, RZ, RZ, RZ ;  /* 0x000000ffff077224 */ /* 0x000fe400078e00ff */
[----:B----4-:R-:W-:Y:S02]  /*0110*/  IMAD.WIDE R4, R9, 0x4, R4 ;  /* 0x0000000409047825 */ /* 0x010fe400078e0204 */
[----:B------:R-:W2:Y:S04]  /*0120*/  @!P1 LDG.E R0, desc[UR4][R2.64] ;  /* 0x0000000402009981 */ /* 0x000ea8000c1e1900 */
[----:B------:R-:W2:Y:S02]  /*0130*/  @!P1 LDG.E.EL R7, desc[UR4][R4.64] ;  /* 0x0000000404079981 */ /* 0x000ea4000c2e1900 */
[----:B--2---:R-:W-:Y:S01]  /*0140*/  FADD R6, R7, R0 ;  /* 0x0000000007067221 */ /* 0x004fe20000000000 */
[----:B------:R-:W-:-:S04]  /*0150*/  FSETP.GEU.AND P0, PT, R0, -R7, PT ;  /* 0x800000070000720b */ /* 0x000fc80003f0e000 */
[----:B------:R-:W-:Y:S01]  /*0160*/  FSEL R7, R6, RZ, P0 ;  /* 0x000000ff06077208 */ /* 0x000fe20000000000 */
[----:B------:R-:W-:Y:S08]  /*0170*/  @P1 EXIT ;  /* 0x000000000000194d */ /* 0x000ff00003800000 */
[----:B------:R-:W-:Y:S01]  /*0180*/  STG.E desc[UR4][R2.64], R7 ;  /* 0x0000000702007986 */ /* 0x000fe2000c101904 */
[----:B------:R-:W-:Y:S05]  /*0190*/  EXIT ;  /* 0x000000000000794d */ /* 0x000fea0003800000 */
.L_x_0:
[----:B------:R-:W-:-:S00]  /*01a0*/  BRA `(.L_x_0) ;  /* 0xfffffffc00fc7947 */ /* 0x000fc0000383ffff */
[----:B------:R-:W-:-:S00]  /*01b0*/  NOP ;  /* 0x0000000000007918 */ /* 0x000fc00000000000 */
        /* <DEDUP_REMOVED lines=12> */
.L_x_1:


//--------------------- .nv.constant0.triton_poi_fused_convolution_relu_9 --------------------------
	.section	.nv.constant0.triton_poi_fused_convolution_relu_9,"a",@progbits
	.sectionflags	@""
	.align	4
.nv.constant0.triton_poi_fused_convolution_relu_9:
	.zero		548
